//
// Generated by NVIDIA NVVM Compiler
//
// Compiler Build ID: CL-36424714
// Cuda compilation tools, release 13.0, V13.0.88
// Based on NVVM 20.0.0
//

.version 9.0
.target sm_100
.address_size 64

	// .globl	_Z10gravity_wbidPdS_S_S_S_S_S_S_S_S_S_

.visible .entry _Z10gravity_wbidPdS_S_S_S_S_S_S_S_S_S_(
	.param .u32 _Z10gravity_wbidPdS_S_S_S_S_S_S_S_S_S__param_0,
	.param .f64 _Z10gravity_wbidPdS_S_S_S_S_S_S_S_S_S__param_1,
	.param .u64 .ptr .align 1 _Z10gravity_wbidPdS_S_S_S_S_S_S_S_S_S__param_2,
	.param .u64 .ptr .align 1 _Z10gravity_wbidPdS_S_S_S_S_S_S_S_S_S__param_3,
	.param .u64 .ptr .align 1 _Z10gravity_wbidPdS_S_S_S_S_S_S_S_S_S__param_4,
	.param .u64 .ptr .align 1 _Z10gravity_wbidPdS_S_S_S_S_S_S_S_S_S__param_5,
	.param .u64 .ptr .align 1 _Z10gravity_wbidPdS_S_S_S_S_S_S_S_S_S__param_6,
	.param .u64 .ptr .align 1 _Z10gravity_wbidPdS_S_S_S_S_S_S_S_S_S__param_7,
	.param .u64 .ptr .align 1 _Z10gravity_wbidPdS_S_S_S_S_S_S_S_S_S__param_8,
	.param .u64 .ptr .align 1 _Z10gravity_wbidPdS_S_S_S_S_S_S_S_S_S__param_9,
	.param .u64 .ptr .align 1 _Z10gravity_wbidPdS_S_S_S_S_S_S_S_S_S__param_10,
	.param .u64 .ptr .align 1 _Z10gravity_wbidPdS_S_S_S_S_S_S_S_S_S__param_11,
	.param .u64 .ptr .align 1 _Z10gravity_wbidPdS_S_S_S_S_S_S_S_S_S__param_12
)
{
	.reg .pred 	%p<2>;
	.reg .b32 	%r<14>;
	.reg .b64 	%rd<39>;
	.reg .b64 	%fd<81>;

	ld.param.u32 	%r2, [_Z10gravity_wbidPdS_S_S_S_S_S_S_S_S_S__param_0];
	ld.param.u64 	%rd1, [_Z10gravity_wbidPdS_S_S_S_S_S_S_S_S_S__param_2];
	ld.param.u64 	%rd3, [_Z10gravity_wbidPdS_S_S_S_S_S_S_S_S_S__param_4];
	ld.param.u64 	%rd4, [_Z10gravity_wbidPdS_S_S_S_S_S_S_S_S_S__param_5];
	ld.param.u64 	%rd5, [_Z10gravity_wbidPdS_S_S_S_S_S_S_S_S_S__param_6];
	ld.param.u64 	%rd7, [_Z10gravity_wbidPdS_S_S_S_S_S_S_S_S_S__param_8];
	ld.param.u64 	%rd8, [_Z10gravity_wbidPdS_S_S_S_S_S_S_S_S_S__param_9];
	ld.param.u64 	%rd9, [_Z10gravity_wbidPdS_S_S_S_S_S_S_S_S_S__param_10];
	ld.param.u64 	%rd10, [_Z10gravity_wbidPdS_S_S_S_S_S_S_S_S_S__param_11];
	ld.param.u64 	%rd11, [_Z10gravity_wbidPdS_S_S_S_S_S_S_S_S_S__param_12];
	mov.u32 	%r3, %tid.x;
	mov.u32 	%r4, %tid.y;
	mov.u32 	%r5, %ntid.x;
	mov.u32 	%r6, %ctaid.x;
	mov.u32 	%r7, %ctaid.y;
	mov.u32 	%r8, %nctaid.x;
	mad.lo.s32 	%r9, %r7, %r8, %r6;
	mov.u32 	%r10, %ntid.y;
	mad.lo.s32 	%r11, %r9, %r10, %r4;
	mad.lo.s32 	%r1, %r11, %r5, %r3;
	setp.ge.s32 	%p1, %r1, %r2;
	@%p1 bra 	$L__BB0_2;
	ld.param.u64 	%rd38, [_Z10gravity_wbidPdS_S_S_S_S_S_S_S_S_S__param_7];
	ld.param.u64 	%rd37, [_Z10gravity_wbidPdS_S_S_S_S_S_S_S_S_S__param_3];
	ld.param.f64 	%fd80, [_Z10gravity_wbidPdS_S_S_S_S_S_S_S_S_S__param_1];
	mul.lo.s32 	%r12, %r1, 6;
	mul.lo.s32 	%r13, %r1, 3;
	cvta.to.global.u64 	%rd12, %rd9;
	cvta.to.global.u64 	%rd13, %rd11;
	cvta.to.global.u64 	%rd14, %rd7;
	cvta.to.global.u64 	%rd15, %rd8;
	cvta.to.global.u64 	%rd16, %rd1;
	cvta.to.global.u64 	%rd17, %rd38;
	cvta.to.global.u64 	%rd18, %rd3;
	cvta.to.global.u64 	%rd19, %rd5;
	cvta.to.global.u64 	%rd20, %rd37;
	cvta.to.global.u64 	%rd21, %rd4;
	cvta.to.global.u64 	%rd22, %rd10;
	mul.wide.s32 	%rd23, %r13, 8;
	add.s64 	%rd24, %rd16, %rd23;
	ld.global.f64 	%fd2, [%rd24];
	ld.global.f64 	%fd3, [%rd24+8];
	ld.global.f64 	%fd4, [%rd24+16];
	mul.wide.s32 	%rd25, %r12, 8;
	add.s64 	%rd26, %rd17, %rd25;
	ld.global.f64 	%fd5, [%rd26];
	ld.global.f64 	%fd6, [%rd26+8];
	ld.global.f64 	%fd7, [%rd26+16];
	ld.global.f64 	%fd8, [%rd26+24];
	ld.global.f64 	%fd9, [%rd26+32];
	ld.global.f64 	%fd10, [%rd26+40];
	sub.f64 	%fd11, %fd10, %fd6;
	sub.f64 	%fd12, %fd7, %fd5;
	mul.f64 	%fd13, %fd12, %fd11;
	sub.f64 	%fd14, %fd8, %fd6;
	sub.f64 	%fd15, %fd9, %fd5;
	mul.f64 	%fd16, %fd14, %fd15;
	sub.f64 	%fd17, %fd13, %fd16;
	sub.f64 	%fd18, %fd3, %fd2;
	mul.f64 	%fd19, %fd18, %fd11;
	sub.f64 	%fd20, %fd4, %fd2;
	mul.f64 	%fd21, %fd20, %fd14;
	sub.f64 	%fd22, %fd19, %fd21;
	div.rn.f64 	%fd23, %fd22, %fd17;
	mul.f64 	%fd24, %fd20, %fd12;
	mul.f64 	%fd25, %fd18, %fd15;
	sub.f64 	%fd26, %fd24, %fd25;
	div.rn.f64 	%fd27, %fd26, %fd17;
	mul.wide.s32 	%rd27, %r1, 8;
	add.s64 	%rd28, %rd18, %rd27;
	ld.global.f64 	%fd28, [%rd28];
	add.s64 	%rd29, %rd19, %rd27;
	ld.global.f64 	%fd29, [%rd29];
	sub.f64 	%fd30, %fd28, %fd29;
	mul.f64 	%fd31, %fd23, %fd80;
	mul.f64 	%fd32, %fd30, %fd31;
	add.s64 	%rd30, %rd14, %rd27;
	ld.global.f64 	%fd33, [%rd30];
	sub.f64 	%fd34, %fd33, %fd32;
	st.global.f64 	[%rd30], %fd34;
	mul.f64 	%fd35, %fd27, %fd80;
	mul.f64 	%fd36, %fd30, %fd35;
	add.s64 	%rd31, %rd15, %rd27;
	ld.global.f64 	%fd37, [%rd31];
	sub.f64 	%fd38, %fd37, %fd36;
	st.global.f64 	[%rd31], %fd38;
	add.s64 	%rd32, %rd20, %rd23;
	ld.global.f64 	%fd39, [%rd32];
	add.s64 	%rd33, %rd21, %rd23;
	ld.global.f64 	%fd40, [%rd33];
	sub.f64 	%fd41, %fd39, %fd40;
	mul.f64 	%fd42, %fd80, 0dBFE0000000000000;
	mul.f64 	%fd43, %fd42, %fd41;
	mul.f64 	%fd44, %fd41, %fd43;
	ld.global.f64 	%fd45, [%rd32+8];
	ld.global.f64 	%fd46, [%rd33+8];
	sub.f64 	%fd47, %fd45, %fd46;
	mul.f64 	%fd48, %fd42, %fd47;
	mul.f64 	%fd49, %fd47, %fd48;
	ld.global.f64 	%fd50, [%rd32+16];
	ld.global.f64 	%fd51, [%rd33+16];
	sub.f64 	%fd52, %fd50, %fd51;
	mul.f64 	%fd53, %fd42, %fd52;
	mul.f64 	%fd54, %fd52, %fd53;
	add.s64 	%rd34, %rd22, %rd27;
	ld.global.f64 	%fd55, [%rd34];
	add.s64 	%rd35, %rd12, %rd25;
	ld.global.f64 	%fd56, [%rd35];
	ld.global.f64 	%fd57, [%rd35+8];
	add.s64 	%rd36, %rd13, %rd23;
	ld.global.f64 	%fd58, [%rd36];
	mul.f64 	%fd59, %fd44, %fd58;
	fma.rn.f64 	%fd60, %fd56, %fd59, 0d0000000000000000;
	fma.rn.f64 	%fd61, %fd57, %fd59, 0d0000000000000000;
	ld.global.f64 	%fd62, [%rd35+16];
	ld.global.f64 	%fd63, [%rd35+24];
	ld.global.f64 	%fd64, [%rd36+8];
	mul.f64 	%fd65, %fd49, %fd64;
	fma.rn.f64 	%fd66, %fd62, %fd65, %fd60;
	fma.rn.f64 	%fd67, %fd63, %fd65, %fd61;
	ld.global.f64 	%fd68, [%rd35+32];
	ld.global.f64 	%fd69, [%rd35+40];
	ld.global.f64 	%fd70, [%rd36+16];
	mul.f64 	%fd71, %fd54, %fd70;
	fma.rn.f64 	%fd72, %fd68, %fd71, %fd66;
	fma.rn.f64 	%fd73, %fd69, %fd71, %fd67;
	ld.global.f64 	%fd74, [%rd30];
	div.rn.f64 	%fd75, %fd72, %fd55;
	sub.f64 	%fd76, %fd74, %fd75;
	st.global.f64 	[%rd30], %fd76;
	ld.global.f64 	%fd77, [%rd31];
	div.rn.f64 	%fd78, %fd73, %fd55;
	sub.f64 	%fd79, %fd77, %fd78;
	st.global.f64 	[%rd31], %fd79;
$L__BB0_2:
	ret;

}


// ===== COMPILED SASS (sm_100) =====

	.target	sm_100

	.elftype	@"ET_EXEC"


//--------------------- .note.nv.tkinfo           --------------------------
	.section	.note.nv.tkinfo,"",@"SHT_NOTE"
	.sectionflags	@"SHF_NOTE_NV_TKINFO"
	.tkinfo
        /*0018*/ 	.word	0x00000002
        /*0030*/ 	.string	""
        /*0030*/ 	.string	"ptxas"
        /*0030*/ 	.string	"Cuda compilation tools, release 13.0, V13.0.88"
        /*0030*/ 	.string	"Build cuda_13.0.r13.0/compiler.36424714_0"
        /*0030*/ 	.string	"-arch sm_100 -m 64 "



//--------------------- .note.nv.cuinfo           --------------------------
	.section	.note.nv.cuinfo,"",@"SHT_NOTE"
	.sectionflags	@"SHF_NOTE_NV_CUINFO"
        /*0018*/ 	.short	0x0002
        /*001a*/ 	.short	0x0064
        /*001c*/ 	.short	0x0082
	.zero		2


//--------------------- .nv.info                  --------------------------
	.section	.nv.info,"",@"SHT_CUDA_INFO"
	.align	4


	//----- nvinfo : EIATTR_REGCOUNT
	.align		4
        /*0000*/ 	.byte	0x04, 0x2f
        /*0002*/ 	.short	(.L_1 - .L_0)
	.align		4
.L_0:
        /*0004*/ 	.word	index@(_Z10gravity_wbidPdS_S_S_S_S_S_S_S_S_S_)
        /*0008*/ 	.word	0x00000028


	//----- nvinfo : EIATTR_FRAME_SIZE
	.align		4
.L_1:
        /*000c*/ 	.byte	0x04, 0x11
        /*000e*/ 	.short	(.L_3 - .L_2)
	.align		4
.L_2:
        /*0010*/ 	.word	index@($__internal_0_$__cuda_sm20_div_rn_f64_full)
        /*0014*/ 	.word	0x00000000


	//----- nvinfo : EIATTR_FRAME_SIZE
	.align		4
.L_3:
        /*0018*/ 	.byte	0x04, 0x11
        /*001a*/ 	.short	(.L_5 - .L_4)
	.align		4
.L_4:
        /*001c*/ 	.word	index@(_Z10gravity_wbidPdS_S_S_S_S_S_S_S_S_S_)
        /*0020*/ 	.word	0x00000000


	//----- nvinfo : EIATTR_MIN_STACK_SIZE
	.align		4
.L_5:
        /*0024*/ 	.byte	0x04, 0x12
        /*0026*/ 	.short	(.L_7 - .L_6)
	.align		4
.L_6:
        /*0028*/ 	.word	index@(_Z10gravity_wbidPdS_S_S_S_S_S_S_S_S_S_)
        /*002c*/ 	.word	0x00000000
.L_7:


//--------------------- .nv.compat                --------------------------
	.section	.nv.compat,"",@"SHT_CUDA_COMPAT_INFO"
	.align	4
        /*0000*/ 	.byte	0x02, 0x09, 0x00, 0x00, 0x02, 0x02, 0x01, 0x00, 0x02, 0x05, 0x05, 0x00, 0x03, 0x07, 0x01, 0x01
        /*0010*/ 	.byte	0x02, 0x03, 0x00, 0x00, 0x02, 0x06, 0x01, 0x00, 0x04, 0x0b, 0x08, 0x00, 0x01, 0x00, 0x00, 0x00
        /*0020*/ 	.byte	0x00, 0x00, 0x00, 0x00


//--------------------- .nv.info._Z10gravity_wbidPdS_S_S_S_S_S_S_S_S_S_ --------------------------
	.section	.nv.info._Z10gravity_wbidPdS_S_S_S_S_S_S_S_S_S_,"",@"SHT_CUDA_INFO"
	.sectionflags	@""
	.align	4


	//----- nvinfo : EIATTR_CUDA_API_VERSION
	.align		4
        /*0000*/ 	.byte	0x04, 0x37
        /*0002*/ 	.short	(.L_9 - .L_8)
.L_8:
        /*0004*/ 	.word	0x00000082


	//----- nvinfo : EIATTR_KPARAM_INFO
	.align		4
.L_9:
        /*0008*/ 	.byte	0x04, 0x17
        /*000a*/ 	.short	(.L_11 - .L_10)
.L_10:
        /*000c*/ 	.word	0x00000000
        /*0010*/ 	.short	0x000c
        /*0012*/ 	.short	0x0060
        /*0014*/ 	.byte	0x00, 0xf5, 0x21, 0x00


	//----- nvinfo : EIATTR_KPARAM_INFO
	.align		4
.L_11:
        /*0018*/ 	.byte	0x04, 0x17
        /*001a*/ 	.short	(.L_13 - .L_12)
.L_12:
        /*001c*/ 	.word	0x00000000
        /*0020*/ 	.short	0x000b
        /*0022*/ 	.short	0x0058
        /*0024*/ 	.byte	0x00, 0xf5, 0x21, 0x00


	//----- nvinfo : EIATTR_KPARAM_INFO
	.align		4
.L_13:
        /*0028*/ 	.byte	0x04, 0x17
        /*002a*/ 	.short	(.L_15 - .L_14)
.L_14:
        /*002c*/ 	.word	0x00000000
        /*0030*/ 	.short	0x000a
        /*0032*/ 	.short	0x0050
        /*0034*/ 	.byte	0x00, 0xf5, 0x21, 0x00


	//----- nvinfo : EIATTR_KPARAM_INFO
	.align		4
.L_15:
        /*0038*/ 	.byte	0x04, 0x17
        /*003a*/ 	.short	(.L_17 - .L_16)
.L_16:
        /*003c*/ 	.word	0x00000000
        /*0040*/ 	.short	0x0009
        /*0042*/ 	.short	0x0048
        /*0044*/ 	.byte	0x00, 0xf5, 0x21, 0x00


	//----- nvinfo : EIATTR_KPARAM_INFO
	.align		4
.L_17:
        /*0048*/ 	.byte	0x04, 0x17
        /*004a*/ 	.short	(.L_19 - .L_18)
.L_18:
        /*004c*/ 	.word	0x00000000
        /*0050*/ 	.short	0x0008
        /*0052*/ 	.short	0x0040
        /*0054*/ 	.byte	0x00, 0xf5, 0x21, 0x00


	//----- nvinfo : EIATTR_KPARAM_INFO
	.align		4
.L_19:
        /*0058*/ 	.byte	0x04, 0x17
        /*005a*/ 	.short	(.L_21 - .L_20)
.L_20:
        /*005c*/ 	.word	0x00000000
        /*0060*/ 	.short	0x0007
        /*0062*/ 	.short	0x0038
        /*0064*/ 	.byte	0x00, 0xf5, 0x21, 0x00


	//----- nvinfo : EIATTR_KPARAM_INFO
	.align		4
.L_21:
        /*0068*/ 	.byte	0x04, 0x17
        /*006a*/ 	.short	(.L_23 - .L_22)
.L_22:
        /*006c*/ 	.word	0x00000000
        /*0070*/ 	.short	0x0006
        /*0072*/ 	.short	0x0030
        /*0074*/ 	.byte	0x00, 0xf5, 0x21, 0x00


	//----- nvinfo : EIATTR_KPARAM_INFO
	.align		4
.L_23:
        /*0078*/ 	.byte	0x04, 0x17
        /*007a*/ 	.short	(.L_25 - .L_24)
.L_24:
        /*007c*/ 	.word	0x00000000
        /*0080*/ 	.short	0x0005
        /*0082*/ 	.short	0x0028
        /*0084*/ 	.byte	0x00, 0xf5, 0x21, 0x00


	//----- nvinfo : EIATTR_KPARAM_INFO
	.align		4
.L_25:
        /*0088*/ 	.byte	0x04, 0x17
        /*008a*/ 	.short	(.L_27 - .L_26)
.L_26:
        /*008c*/ 	.word	0x00000000
        /*0090*/ 	.short	0x0004
        /*0092*/ 	.short	0x0020
        /*0094*/ 	.byte	0x00, 0xf5, 0x21, 0x00


	//----- nvinfo : EIATTR_KPARAM_INFO
	.align		4
.L_27:
        /*0098*/ 	.byte	0x04, 0x17
        /*009a*/ 	.short	(.L_29 - .L_28)
.L_28:
        /*009c*/ 	.word	0x00000000
        /*00a0*/ 	.short	0x0003
        /*00a2*/ 	.short	0x0018
        /*00a4*/ 	.byte	0x00, 0xf5, 0x21, 0x00


	//----- nvinfo : EIATTR_KPARAM_INFO
	.align		4
.L_29:
        /*00a8*/ 	.byte	0x04, 0x17
        /*00aa*/ 	.short	(.L_31 - .L_30)
.L_30:
        /*00ac*/ 	.word	0x00000000
        /*00b0*/ 	.short	0x0002
        /*00b2*/ 	.short	0x0010
        /*00b4*/ 	.byte	0x00, 0xf5, 0x21, 0x00


	//----- nvinfo : EIATTR_KPARAM_INFO
	.align		4
.L_31:
        /*00b8*/ 	.byte	0x04, 0x17
        /*00ba*/ 	.short	(.L_33 - .L_32)
.L_32:
        /*00bc*/ 	.word	0x00000000
        /*00c0*/ 	.short	0x0001
        /*00c2*/ 	.short	0x0008
        /*00c4*/ 	.byte	0x00, 0xf0, 0x21, 0x00


	//----- nvinfo : EIATTR_KPARAM_INFO
	.align		4
.L_33:
        /*00c8*/ 	.byte	0x04, 0x17
        /*00ca*/ 	.short	(.L_35 - .L_34)
.L_34:
        /*00cc*/ 	.word	0x00000000
        /*00d0*/ 	.short	0x0000
        /*00d2*/ 	.short	0x0000
        /*00d4*/ 	.byte	0x00, 0xf0, 0x11, 0x00


	//----- nvinfo : EIATTR_SPARSE_MMA_MASK
	.align		4
.L_35:
        /*00d8*/ 	.byte	0x03, 0x50
        /*00da*/ 	.short	0x0000


	//----- nvinfo : EIATTR_MAXREG_COUNT
	.align		4
        /*00dc*/ 	.byte	0x03, 0x1b
        /*00de*/ 	.short	0x00ff


	//----- nvinfo : EIATTR_MERCURY_ISA_VERSION
	.align		4
        /*00e0*/ 	.byte	0x03, 0x5f
        /*00e2*/ 	.short	0x0101


	//----- nvinfo : EIATTR_VRC_CTA_INIT_COUNT
	.align		4
        /*00e4*/ 	.byte	0x02, 0x4a
	.zero		1
	.zero		1


	//----- nvinfo : EIATTR_EXIT_INSTR_OFFSETS
	.align		4
        /*00e8*/ 	.byte	0x04, 0x1c
        /*00ea*/ 	.short	(.L_37 - .L_36)


	//   ....[0]....
.L_36:
        /*00ec*/ 	.word	0x000000d0


	//   ....[1]....
        /*00f0*/ 	.word	0x00000cd0


	//----- nvinfo : EIATTR_CRS_STACK_SIZE
	.align		4
.L_37:
        /*00f4*/ 	.byte	0x04, 0x1e
        /*00f6*/ 	.short	(.L_39 - .L_38)
.L_38:
        /*00f8*/ 	.word	0x00000000


	//----- nvinfo : EIATTR_CBANK_PARAM_SIZE
	.align		4
.L_39:
        /*00fc*/ 	.byte	0x03, 0x19
        /*00fe*/ 	.short	0x0068


	//----- nvinfo : EIATTR_PARAM_CBANK
	.align		4
        /*0100*/ 	.byte	0x04, 0x0a
        /*0102*/ 	.short	(.L_41 - .L_40)
	.align		4
.L_40:
        /*0104*/ 	.word	index@(.nv.constant0._Z10gravity_wbidPdS_S_S_S_S_S_S_S_S_S_)
        /*0108*/ 	.short	0x0380
        /*010a*/ 	.short	0x0068


	//----- nvinfo : EIATTR_SW_WAR
	.align		4
.L_41:
        /*010c*/ 	.byte	0x04, 0x36
        /*010e*/ 	.short	(.L_43 - .L_42)
.L_42:
        /*0110*/ 	.word	0x00000008
.L_43:


//--------------------- .nv.callgraph             --------------------------
	.section	.nv.callgraph,"",@"SHT_CUDA_CALLGRAPH"
	.align	4
	.sectionentsize	8
	.align		4
        /*0000*/ 	.word	0x00000000
	.align		4
        /*0004*/ 	.word	0xffffffff
	.align		4
        /*0008*/ 	.word	0x00000000
	.align		4
        /*000c*/ 	.word	0xfffffffe
	.align		4
        /*0010*/ 	.word	0x00000000
	.align		4
        /*0014*/ 	.word	0xfffffffd
	.align		4
        /*0018*/ 	.word	0x00000000
	.align		4
        /*001c*/ 	.word	0xfffffffc


//--------------------- .text._Z10gravity_wbidPdS_S_S_S_S_S_S_S_S_S_ --------------------------
	.section	.text._Z10gravity_wbidPdS_S_S_S_S_S_S_S_S_S_,"ax",@progbits
	.align	128
        .global         _Z10gravity_wbidPdS_S_S_S_S_S_S_S_S_S_
        .type           _Z10gravity_wbidPdS_S_S_S_S_S_S_S_S_S_,@function
        .size           _Z10gravity_wbidPdS_S_S_S_S_S_S_S_S_S_,(.L_x_14 - _Z10gravity_wbidPdS_S_S_S_S_S_S_S_S_S_)
        .other          _Z10gravity_wbidPdS_S_S_S_S_S_S_S_S_S_,@"STO_CUDA_ENTRY STV_DEFAULT"
_Z10gravity_wbidPdS_S_S_S_S_S_S_S_S_S_:
.text._Z10gravity_wbidPdS_S_S_S_S_S_S_S_S_S_:
[----:B------:R-:W-:Y:S01]  /*0000*/  LDC R1, c[0x0][0x37c] ;  /* 0x0000df00ff017b82 */ /* 0x000fe20000000800 */
[----:B------:R-:W0:Y:S07]  /*0010*/  S2R R5, SR_TID.Y ;  /* 0x0000000000057919 */ /* 0x000e2e0000002200 */
[----:B------:R-:W-:Y:S01]  /*0020*/  S2UR UR4, SR_CTAID.X ;  /* 0x00000000000479c3 */ /* 0x000fe20000002500 */
[----:B------:R-:W1:Y:S01]  /*0030*/  LDCU UR7, c[0x0][0x360] ;  /* 0x00006c00ff0777ac */ /* 0x000e620008000800 */
[----:B------:R-:W1:Y:S01]  /*0040*/  S2R R0, SR_TID.X ;  /* 0x0000000000007919 */ /* 0x000e620000002100 */
[----:B------:R-:W2:Y:S05]  /*0050*/  LDCU UR6, c[0x0][0x370] ;  /* 0x00006e00ff0677ac */ /* 0x000eaa0008000800 */
[----:B------:R-:W2:Y:S01]  /*0060*/  S2UR UR5, SR_CTAID.Y ;  /* 0x00000000000579c3 */ /* 0x000ea20000002600 */
[----:B------:R-:W3:Y:S07]  /*0070*/  LDCU UR8, c[0x0][0x380] ;  /* 0x00007000ff0877ac */ /* 0x000eee0008000800 */
[----:B------:R-:W0:Y:S01]  /*0080*/  LDC R2, c[0x0][0x364] ;  /* 0x0000d900ff027b82 */ /* 0x000e220000000800 */
[----:B--2---:R-:W-:-:S06]  /*0090*/  UIMAD UR4, UR5, UR6, UR4 ;  /* 0x00000006050472a4 */ /* 0x004fcc000f8e0204 */
[----:B0-----:R-:W-:-:S04]  /*00a0*/  IMAD R5, R2, UR4, R5 ;  /* 0x0000000402057c24 */ /* 0x001fc8000f8e0205 */
[----:B-1----:R-:W-:-:S05]  /*00b0*/  IMAD R5, R5, UR7, R0 ;  /* 0x0000000705057c24 */ /* 0x002fca000f8e0200 */
[----:B---3--:R-:W-:-:S13]  /*00c0*/  ISETP.GE.AND P0, PT, R5, UR8, PT ;  /* 0x0000000805007c0c */ /* 0x008fda000bf06270 */
[----:B------:R-:W-:Y:S05]  /*00d0*/  @P0 EXIT ;  /* 0x000000000000094d */ /* 0x000fea0003800000 */
[----:B------:R-:W0:Y:S01]  /*00e0*/  LDC.64 R12, c[0x0][0x3b8] ;  /* 0x0000ee00ff0c7b82 */ /* 0x000e220000000a00 */
[----:B------:R-:W1:Y:S01]  /*00f0*/  LDCU.64 UR4, c[0x0][0x358] ;  /* 0x00006b00ff0477ac */ /* 0x000e620008000a00 */
[----:B------:R-:W-:-:S06]  /*0100*/  IMAD R4, R5, 0x6, RZ ;  /* 0x0000000605047824 */ /* 0x000fcc00078e02ff */
[----:B------:R-:W2:Y:S01]  /*0110*/  LDC.64 R10, c[0x0][0x390] ;  /* 0x0000e400ff0a7b82 */ /* 0x000ea20000000a00 */
[----:B0-----:R-:W-:-:S05]  /*0120*/  IMAD.WIDE R12, R4, 0x8, R12 ;  /* 0x00000008040c7825 */ /* 0x001fca00078e020c */
[----:B-1----:R-:W3:Y:S04]  /*0130*/  LDG.E.64 R20, desc[UR4][R12.64] ;  /* 0x000000040c147981 */ /* 0x002ee8000c1e1b00 */
[----:B------:R-:W3:Y:S04]  /*0140*/  LDG.E.64 R22, desc[UR4][R12.64+0x20] ;  /* 0x000020040c167981 */ /* 0x000ee8000c1e1b00 */
[----:B------:R-:W4:Y:S04]  /*0150*/  LDG.E.64 R8, desc[UR4][R12.64+0x8] ;  /* 0x000008040c087981 */ /* 0x000f28000c1e1b00 */
[----:B------:R-:W4:Y:S04]  /*0160*/  LDG.E.64 R6, desc[UR4][R12.64+0x18] ;  /* 0x000018040c067981 */ /* 0x000f28000c1e1b00 */
[----:B------:R-:W5:Y:S04]  /*0170*/  LDG.E.64 R18, desc[UR4][R12.64+0x10] ;  /* 0x000010040c127981 */ /* 0x000f68000c1e1b00 */
[----:B------:R0:W5:Y:S01]  /*0180*/  LDG.E.64 R24, desc[UR4][R12.64+0x28] ;  /* 0x000028040c187981 */ /* 0x000162000c1e1b00 */
[----:B------:R-:W-:-:S04]  /*0190*/  IMAD R0, R5, 0x3, RZ ;  /* 0x0000000305007824 */ /* 0x000fc800078e02ff */
[----:B--2---:R-:W-:-:S05]  /*01a0*/  IMAD.WIDE R10, R0, 0x8, R10 ;  /* 0x00000008000a7825 */ /* 0x004fca00078e020a */
[----:B------:R-:W2:Y:S04]  /*01b0*/  LDG.E.64 R14, desc[UR4][R10.64] ;  /* 0x000000040a0e7981 */ /* 0x000ea8000c1e1b00 */
[----:B------:R-:W2:Y:S04]  /*01c0*/  LDG.E.64 R16, desc[UR4][R10.64+0x10] ;  /* 0x000010040a107981 */ /* 0x000ea8000c1e1b00 */
[----:B------:R-:W2:Y:S01]  /*01d0*/  LDG.E.64 R2, desc[UR4][R10.64+0x8] ;  /* 0x000008040a027981 */ /* 0x000ea2000c1e1b00 */
[----:B0-----:R-:W-:Y:S01]  /*01e0*/  IMAD.MOV.U32 R12, RZ, RZ, 0x1 ;  /* 0x00000001ff0c7424 */ /* 0x001fe200078e00ff */
[----:B------:R-:W-:Y:S01]  /*01f0*/  BSSY.RECONVERGENT B0, `(.L_x_0) ;  /* 0x000001e000007945 */ /* 0x000fe20003800200 */
[----:B---3--:R-:W-:-:S02]  /*0200*/  DADD R22, -R20, R22 ;  /* 0x0000000014167229 */ /* 0x008fc40000000116 */
[----:B----4-:R-:W-:Y:S02]  /*0210*/  DADD R6, -R8, R6 ;  /* 0x0000000008067229 */ /* 0x010fe40000000106 */
[----:B-----5:R-:W-:Y:S02]  /*0220*/  DADD R20, -R20, R18 ;  /* 0x0000000014147229 */ /* 0x020fe40000000112 */
[----:B------:R-:W-:-:S04]  /*0230*/  DADD R8, -R8, R24 ;  /* 0x0000000008087229 */ /* 0x000fc80000000118 */
[----:B------:R-:W-:-:S08]  /*0240*/  DMUL R18, R6, R22 ;  /* 0x0000001606127228 */ /* 0x000fd00000000000 */
[----:B------:R-:W-:Y:S02]  /*0250*/  DFMA R18, R8, R20, -R18 ;  /* 0x000000140812722b */ /* 0x000fe40000000812 */
[----:B--2---:R-:W-:-:S04]  /*0260*/  DADD R16, -R14, R16 ;  /* 0x000000000e107229 */ /* 0x004fc80000000110 */
[----:B------:R-:W0:Y:S01]  /*0270*/  MUFU.RCP64H R13, R19 ;  /* 0x00000013000d7308 */ /* 0x000e220000001800 */
[----:B------:R-:W-:-:S03]  /*0280*/  DADD R14, -R14, R2 ;  /* 0x000000000e0e7229 */ /* 0x000fc60000000102 */
[----:B------:R-:W-:-:S08]  /*0290*/  DMUL R6, R6, R16 ;  /* 0x0000001006067228 */ /* 0x000fd00000000000 */
[----:B------:R-:W-:Y:S02]  /*02a0*/  DFMA R8, R8, R14, -R6 ;  /* 0x0000000e0808722b */ /* 0x000fe40000000806 */
[----:B0-----:R-:W-:-:S08]  /*02b0*/  DFMA R24, -R18, R12, 1 ;  /* 0x3ff000001218742b */ /* 0x001fd0000000010c */
[----:B------:R-:W-:Y:S01]  /*02c0*/  FSETP.GEU.AND P1, PT, |R9|, 6.5827683646048100446e-37, PT ;  /* 0x036000000900780b */ /* 0x000fe20003f2e200 */
[----:B------:R-:W-:-:S08]  /*02d0*/  DFMA R24, R24, R24, R24 ;  /* 0x000000181818722b */ /* 0x000fd00000000018 */
[----:B------:R-:W-:-:S08]  /*02e0*/  DFMA R24, R12, R24, R12 ;  /* 0x000000180c18722b */ /* 0x000fd0000000000c */
[----:B------:R-:W-:-:S08]  /*02f0*/  DFMA R2, -R18, R24, 1 ;  /* 0x3ff000001202742b */ /* 0x000fd00000000118 */
[----:B------:R-:W-:-:S08]  /*0300*/  DFMA R2, R24, R2, R24 ;  /* 0x000000021802722b */ /* 0x000fd00000000018 */
[----:B------:R-:W-:-:S08]  /*0310*/  DMUL R6, R8, R2 ;  /* 0x0000000208067228 */ /* 0x000fd00000000000 */
[----:B------:R-:W-:-:S08]  /*0320*/  DFMA R10, -R18, R6, R8 ;  /* 0x00000006120a722b */ /* 0x000fd00000000108 */
[----:B------:R-:W-:-:S10]  /*0330*/  DFMA R2, R2, R10, R6 ;  /* 0x0000000a0202722b */ /* 0x000fd40000000006 */
[----:B------:R-:W-:-:S05]  /*0340*/  FFMA R6, RZ, R19, R3 ;  /* 0x00000013ff067223 */ /* 0x000fca0000000003 */
[----:B------:R-:W-:-:S13]  /*0350*/  FSETP.GT.AND P0, PT, |R6|, 1.469367938527859385e-39, PT ;  /* 0x001000000600780b */ /* 0x000fda0003f04200 */
[----:B------:R-:W-:Y:S05]  /*0360*/  @P0 BRA P1, `(.L_x_1) ;  /* 0x0000000000180947 */ /* 0x000fea0000800000 */
[----:B------:R-:W-:Y:S01]  /*0370*/  IMAD.MOV.U32 R10, RZ, RZ, R18 ;  /* 0x000000ffff0a7224 */ /* 0x000fe200078e0012 */
[----:B------:R-:W-:Y:S01]  /*0380*/  MOV R6, 0x3b0 ;  /* 0x000003b000067802 */ /* 0x000fe20000000f00 */
[----:B------:R-:W-:-:S07]  /*0390*/  IMAD.MOV.U32 R11, RZ, RZ, R19 ;  /* 0x000000ffff0b7224 */ /* 0x000fce00078e0013 */
[----:B------:R-:W-:Y:S05]  /*03a0*/  CALL.REL.NOINC `($__internal_0_$__cuda_sm20_div_rn_f64_full) ;  /* 0x00000008004c7944 */ /* 0x000fea0003c00000 */
[----:B------:R-:W-:Y:S02]  /*03b0*/  IMAD.MOV.U32 R2, RZ, RZ, R26 ;  /* 0x000000ffff027224 */ /* 0x000fe400078e001a */
[----:B------:R-:W-:-:S07]  /*03c0*/  IMAD.MOV.U32 R3, RZ, RZ, R27 ;  /* 0x000000ffff037224 */ /* 0x000fce00078e001b */
.L_x_1:
[----:B------:R-:W-:Y:S05]  /*03d0*/  BSYNC.RECONVERGENT B0 ;  /* 0x0000000000007941 */ /* 0x000fea0003800200 */
.L_x_0:
[----:B------:R-:W0:Y:S01]  /*03e0*/  MUFU.RCP64H R7, R19 ;  /* 0x0000001300077308 */ /* 0x000e220000001800 */
[----:B------:R-:W-:Y:S01]  /*03f0*/  MOV R6, 0x1 ;  /* 0x0000000100067802 */ /* 0x000fe20000000f00 */
[----:B------:R-:W-:Y:S01]  /*0400*/  DMUL R14, R22, R14 ;  /* 0x0000000e160e7228 */ /* 0x000fe20000000000 */
[----:B------:R-:W-:Y:S04]  /*0410*/  BSSY.RECONVERGENT B0, `(.L_x_2) ;  /* 0x0000014000007945 */ /* 0x000fe80003800200 */
[----:B0-----:R-:W-:-:S08]  /*0420*/  DFMA R8, -R18, R6, 1 ;  /* 0x3ff000001208742b */ /* 0x001fd00000000106 */
[----:B------:R-:W-:-:S08]  /*0430*/  DFMA R8, R8, R8, R8 ;  /* 0x000000080808722b */ /* 0x000fd00000000008 */
[----:B------:R-:W-:Y:S02]  /*0440*/  DFMA R6, R6, R8, R6 ;  /* 0x000000080606722b */ /* 0x000fe40000000006 */
[----:B------:R-:W-:-:S06]  /*0450*/  DFMA R8, R20, R16, -R14 ;  /* 0x000000101408722b */ /* 0x000fcc000000080e */
[----:B------:R-:W-:-:S04]  /*0460*/  DFMA R10, -R18, R6, 1 ;  /* 0x3ff00000120a742b */ /* 0x000fc80000000106 */
[----:B------:R-:W-:-:S04]  /*0470*/  FSETP.GEU.AND P1, PT, |R9|, 6.5827683646048100446e-37, PT ;  /* 0x036000000900780b */ /* 0x000fc80003f2e200 */
        /* <DEDUP_REMOVED lines=13> */
.L_x_3:
[----:B------:R-:W-:Y:S05]  /*0550*/  BSYNC.RECONVERGENT B0 ;  /* 0x0000000000007941 */ /* 0x000fea0003800200 */
.L_x_2:
[----:B------:R-:W0:Y:S08]  /*0560*/  LDC.64 R10, c[0x0][0x3a0] ;  /* 0x0000e800ff0a7b82 */ /* 0x000e300000000a00 */
[----:B------:R-:W1:Y:S08]  /*0570*/  LDC.64 R12, c[0x0][0x3b0] ;  /* 0x0000ec00ff0c7b82 */ /* 0x000e700000000a00 */
[----:B------:R-:W2:Y:S01]  /*0580*/  LDC.64 R14, c[0x0][0x3c0] ;  /* 0x0000f000ff0e7b82 */ /* 0x000ea20000000a00 */
[----:B0-----:R-:W-:-:S07]  /*0590*/  IMAD.WIDE R10, R5, 0x8, R10 ;  /* 0x00000008050a7825 */ /* 0x001fce00078e020a */
[----:B------:R-:W0:Y:S01]  /*05a0*/  LDC.64 R8, c[0x0][0x388] ;  /* 0x0000e200ff087b82 */ /* 0x000e220000000a00 */
[----:B------:R-:W3:Y:S01]  /*05b0*/  LDG.E.64 R10, desc[UR4][R10.64] ;  /* 0x000000040a0a7981 */ /* 0x000ee2000c1e1b00 */
[----:B-1----:R-:W-:-:S06]  /*05c0*/  IMAD.WIDE R12, R5, 0x8, R12 ;  /* 0x00000008050c7825 */ /* 0x002fcc00078e020c */
[----:B------:R-:W1:Y:S01]  /*05d0*/  LDC.64 R20, c[0x0][0x3c8] ;  /* 0x0000f200ff147b82 */ /* 0x000e620000000a00 */
[----:B------:R-:W3:Y:S01]  /*05e0*/  LDG.E.64 R12, desc[UR4][R12.64] ;  /* 0x000000040c0c7981 */ /* 0x000ee2000c1e1b00 */
[----:B--2---:R-:W-:-:S06]  /*05f0*/  IMAD.WIDE R14, R5, 0x8, R14 ;  /* 0x00000008050e7825 */ /* 0x004fcc00078e020e */
[----:B------:R-:W2:Y:S01]  /*0600*/  LDC.64 R26, c[0x0][0x398] ;  /* 0x0000e600ff1a7b82 */ /* 0x000ea20000000a00 */
[----:B------:R-:W4:Y:S01]  /*0610*/  LDG.E.64 R18, desc[UR4][R14.64] ;  /* 0x000000040e127981 */ /* 0x000f22000c1e1b00 */
[----:B0-----:R-:W-:-:S06]  /*0620*/  DMUL R2, R2, R8 ;  /* 0x0000000802027228 */ /* 0x001fcc0000000000 */
[----:B------:R-:W0:Y:S08]  /*0630*/  LDC.64 R32, c[0x0][0x3a8] ;  /* 0x0000ea00ff207b82 */ /* 0x000e300000000a00 */
[----:B------:R-:W0:Y:S08]  /*0640*/  LDC.64 R36, c[0x0][0x3e0] ;  /* 0x0000f800ff247b82 */ /* 0x000e300000000a00 */
[----:B------:R-:W0:Y:S01]  /*0650*/  LDC.64 R34, c[0x0][0x3d0] ;  /* 0x0000f400ff227b82 */ /* 0x000e220000000a00 */
[----:B---3--:R-:W-:-:S08]  /*0660*/  DADD R16, R10, -R12 ;  /* 0x000000000a107229 */ /* 0x008fd0000000080c */
[----:B----4-:R-:W-:Y:S01]  /*0670*/  DFMA R18, -R16, R2, R18 ;  /* 0x000000021012722b */ /* 0x010fe20000000112 */
[----:B-1----:R-:W-:-:S06]  /*0680*/  IMAD.WIDE R2, R5, 0x8, R20 ;  /* 0x0000000805027825 */ /* 0x002fcc00078e0214 */
[----:B------:R1:W-:Y:S04]  /*0690*/  STG.E.64 desc[UR4][R14.64], R18 ;  /* 0x000000120e007986 */ /* 0x0003e8000c101b04 */
[----:B------:R-:W3:Y:S01]  /*06a0*/  LDG.E.64 R10, desc[UR4][R2.64] ;  /* 0x00000004020a7981 */ /* 0x000ee2000c1e1b00 */
[----:B------:R-:W-:Y:S01]  /*06b0*/  DMUL R6, R6, R8 ;  /* 0x0000000806067228 */ /* 0x000fe20000000000 */
[----:B--2---:R-:W-:-:S04]  /*06c0*/  IMAD.WIDE R26, R0, 0x8, R26 ;  /* 0x00000008001a7825 */ /* 0x004fc800078e021a */
[----:B0-----:R-:W-:-:S04]  /*06d0*/  IMAD.WIDE R32, R0, 0x8, R32 ;  /* 0x0000000800207825 */ /* 0x001fc800078e0220 */
[----:B------:R-:W-:Y:S01]  /*06e0*/  IMAD.WIDE R36, R0, 0x8, R36 ;  /* 0x0000000800247825 */ /* 0x000fe200078e0224 */
[----:B---3--:R-:W-:Y:S01]  /*06f0*/  DFMA R24, -R16, R6, R10 ;  /* 0x000000061018722b */ /* 0x008fe2000000010a */
[----:B------:R-:W0:Y:S06]  /*0700*/  LDC.64 R16, c[0x0][0x3d8] ;  /* 0x0000f600ff107b82 */ /* 0x000e2c0000000a00 */
[----:B------:R2:W-:Y:S04]  /*0710*/  STG.E.64 desc[UR4][R2.64], R24 ;  /* 0x0000001802007986 */ /* 0x0005e8000c101b04 */
[----:B------:R-:W3:Y:S04]  /*0720*/  LDG.E.64 R12, desc[UR4][R26.64] ;  /* 0x000000041a0c7981 */ /* 0x000ee8000c1e1b00 */
[----:B------:R-:W3:Y:S04]  /*0730*/  LDG.E.64 R22, desc[UR4][R32.64] ;  /* 0x0000000420167981 */ /* 0x000ee8000c1e1b00 */
[----:B------:R-:W4:Y:S04]  /*0740*/  LDG.E.64 R20, desc[UR4][R26.64+0x8] ;  /* 0x000008041a147981 */ /* 0x000f28000c1e1b00 */
[----:B------:R-:W4:Y:S04]  /*0750*/  LDG.E.64 R6, desc[UR4][R32.64+0x8] ;  /* 0x0000080420067981 */ /* 0x000f28000c1e1b00 */
[----:B-1----:R-:W4:Y:S04]  /*0760*/  LDG.E.64 R18, desc[UR4][R26.64+0x10] ;  /* 0x000010041a127981 */ /* 0x002f28000c1e1b00 */
[----:B------:R-:W4:Y:S01]  /*0770*/  LDG.E.64 R10, desc[UR4][R32.64+0x10] ;  /* 0x00001004200a7981 */ /* 0x000f22000c1e1b00 */
[----:B0-----:R-:W-:-:S03]  /*0780*/  IMAD.WIDE R16, R5, 0x8, R16 ;  /* 0x0000000805107825 */ /* 0x001fc600078e0210 */
[----:B--2---:R-:W2:Y:S04]  /*0790*/  LDG.E.64 R24, desc[UR4][R36.64] ;  /* 0x0000000424187981 */ /* 0x004ea8000c1e1b00 */
[----:B------:R-:W2:Y:S01]  /*07a0*/  LDG.E.64 R16, desc[UR4][R16.64] ;  /* 0x0000000410107981 */ /* 0x000ea2000c1e1b00 */
[----:B------:R-:W-:-:S03]  /*07b0*/  IMAD.WIDE R34, R4, 0x8, R34 ;  /* 0x0000000804227825 */ /* 0x000fc600078e0222 */
[----:B------:R-:W2:Y:S04]  /*07c0*/  LDG.E.64 R28, desc[UR4][R36.64+0x8] ;  /* 0x00000804241c7981 */ /* 0x000ea8000c1e1b00 */
[----:B------:R-:W2:Y:S04]  /*07d0*/  LDG.E.64 R30, desc[UR4][R34.64] ;  /* 0x00000004221e7981 */ /* 0x000ea8000c1e1b00 */
[----:B------:R0:W2:Y:S04]  /*07e0*/  LDG.E.64 R26, desc[UR4][R36.64+0x10] ;  /* 0x00001004241a7981 */ /* 0x0000a8000c1e1b00 */
[----:B------:R-:W2:Y:S01]  /*07f0*/  LDG.E.64 R32, desc[UR4][R34.64+0x10] ;  /* 0x0000100422207981 */ /* 0x000ea2000c1e1b00 */
[----:B------:R-:W-:-:S03]  /*0800*/  DMUL R8, R8, -0.5 ;  /* 0xbfe0000008087828 */ /* 0x000fc60000000000 */
[----:B------:R1:W5:Y:S01]  /*0810*/  LDG.E.64 R4, desc[UR4][R14.64] ;  /* 0x000000040e047981 */ /* 0x000362000c1e1b00 */
[----:B---3--:R-:W-:-:S03]  /*0820*/  DADD R22, R12, -R22 ;  /* 0x000000000c167229 */ /* 0x008fc60000000816 */
[----:B------:R-:W3:Y:S01]  /*0830*/  LDG.E.64 R12, desc[UR4][R34.64+0x20] ;  /* 0x00002004220c7981 */ /* 0x000ee2000c1e1b00 */
[----:B----4-:R-:W-:-:S04]  /*0840*/  DADD R20, R20, -R6 ;  /* 0x0000000014147229 */ /* 0x010fc80000000806 */
[----:B------:R-:W-:Y:S02]  /*0850*/  DMUL R6, R22, R8 ;  /* 0x0000000816067228 */ /* 0x000fe40000000000 */
[----:B0-----:R-:W-:Y:S01]  /*0860*/  DADD R36, R18, -R10 ;  /* 0x0000000012247229 */ /* 0x001fe2000000080a */
[----:B------:R-:W4:Y:S05]  /*0870*/  LDG.E.64 R18, desc[UR4][R34.64+0x8] ;  /* 0x0000080422127981 */ /* 0x000f2a000c1e1b00 */
[----:B------:R-:W-:Y:S02]  /*0880*/  DMUL R6, R22, R6 ;  /* 0x0000000616067228 */ /* 0x000fe40000000000 */
[----:B------:R-:W-:Y:S01]  /*0890*/  DMUL R22, R8, R20 ;  /* 0x0000001408167228 */ /* 0x000fe20000000000 */
[----:B------:R-:W4:Y:S07]  /*08a0*/  LDG.E.64 R10, desc[UR4][R34.64+0x18] ;  /* 0x00001804220a7981 */ /* 0x000f2e000c1e1b00 */
[----:B------:R-:W-:Y:S01]  /*08b0*/  DMUL R22, R20, R22 ;  /* 0x0000001614167228 */ /* 0x000fe20000000000 */
[----:B------:R-:W4:Y:S01]  /*08c0*/  LDG.E.64 R20, desc[UR4][R34.64+0x28] ;  /* 0x0000280422147981 */ /* 0x000f22000c1e1b00 */
[----:B------:R-:W-:-:S08]  /*08d0*/  DMUL R8, R8, R36 ;  /* 0x0000002408087228 */ /* 0x000fd00000000000 */
[----:B------:R-:W-:Y:S01]  /*08e0*/  DMUL R8, R36, R8 ;  /* 0x0000000824087228 */ /* 0x000fe20000000000 */
[----:B--2---:R-:W0:Y:S01]  /*08f0*/  MUFU.RCP64H R37, R17 ;  /* 0x0000001100257308 */ /* 0x004e220000001800 */
[----:B------:R-:W-:Y:S01]  /*0900*/  IMAD.MOV.U32 R36, RZ, RZ, 0x1 ;  /* 0x00000001ff247424 */ /* 0x000fe200078e00ff */
[----:B------:R-:W-:-:S05]  /*0910*/  DMUL R24, R6, R24 ;  /* 0x0000001806187228 */ /* 0x000fca0000000000 */
[----:B0-----:R-:W-:-:S08]  /*0920*/  DFMA R6, -R16, R36, 1 ;  /* 0x3ff000001006742b */ /* 0x001fd00000000124 */
[----:B------:R-:W-:Y:S02]  /*0930*/  DFMA R6, R6, R6, R6 ;  /* 0x000000060606722b */ /* 0x000fe40000000006 */
[----:B------:R-:W-:Y:S02]  /*0940*/  DMUL R22, R22, R28 ;  /* 0x0000001c16167228 */ /* 0x000fe40000000000 */
[----:B------:R-:W-:-:S04]  /*0950*/  DFMA R30, R30, R24, RZ ;  /* 0x000000181e1e722b */ /* 0x000fc800000000ff */
[----:B------:R-:W-:Y:S02]  /*0960*/  DFMA R36, R36, R6, R36 ;  /* 0x000000062424722b */ /* 0x000fe40000000024 */
[----:B------:R-:W-:Y:S02]  /*0970*/  DMUL R8, R8, R26 ;  /* 0x0000001a08087228 */ /* 0x000fe40000000000 */
[----:B------:R-:W-:-:S04]  /*0980*/  DFMA R30, R32, R22, R30 ;  /* 0x00000016201e722b */ /* 0x000fc8000000001e */
[----:B------:R-:W-:-:S08]  /*0990*/  DFMA R6, -R16, R36, 1 ;  /* 0x3ff000001006742b */ /* 0x000fd00000000124 */
[----:B------:R-:W-:Y:S01]  /*09a0*/  DFMA R6, R36, R6, R36 ;  /* 0x000000062406722b */ /* 0x000fe20000000024 */
[----:B------:R-:W-:Y:S01]  /*09b0*/  BSSY.RECONVERGENT B0, `(.L_x_4) ;  /* 0x0000014000007945 */ /* 0x000fe20003800200 */
[----:B---3--:R-:W-:-:S08]  /*09c0*/  DFMA R12, R12, R8, R30 ;  /* 0x000000080c0c722b */ /* 0x008fd0000000001e */
[----:B------:R-:W-:-:S08]  /*09d0*/  DMUL R26, R12, R6 ;  /* 0x000000060c1a7228 */ /* 0x000fd00000000000 */
[----:B------:R-:W-:-:S08]  /*09e0*/  DFMA R28, -R16, R26, R12 ;  /* 0x0000001a101c722b */ /* 0x000fd0000000010c */
[----:B------:R-:W-:Y:S02]  /*09f0*/  DFMA R6, R6, R28, R26 ;  /* 0x0000001c0606722b */ /* 0x000fe4000000001a */
[----:B----4-:R-:W-:Y:S01]  /*0a00*/  DFMA R18, R18, R24, RZ ;  /* 0x000000181212722b */ /* 0x010fe200000000ff */
[----:B------:R-:W-:-:S07]  /*0a10*/  FSETP.GEU.AND P1, PT, |R13|, 6.5827683646048100446e-37, PT ;  /* 0x036000000d00780b */ /* 0x000fce0003f2e200 */
[----:B------:R-:W-:-:S05]  /*0a20*/  FFMA R0, RZ, R17, R7 ;  /* 0x00000011ff007223 */ /* 0x000fca0000000007 */
[----:B------:R-:W-:Y:S01]  /*0a30*/  FSETP.GT.AND P0, PT, |R0|, 1.469367938527859385e-39, PT ;  /* 0x001000000000780b */ /* 0x000fe20003f04200 */
[----:B------:R-:W-:-:S08]  /*0a40*/  DFMA R18, R10, R22, R18 ;  /* 0x000000160a12722b */ /* 0x000fd00000000012 */
[----:B------:R-:W-:-:S04]  /*0a50*/  DFMA R18, R20, R8, R18 ;  /* 0x000000081412722b */ /* 0x000fc80000000012 */
[----:B-1----:R-:W-:Y:S07]  /*0a60*/  @P0 BRA P1, `(.L_x_5) ;  /* 0x0000000000200947 */ /* 0x002fee0000800000 */
[----:B------:R-:W-:Y:S01]  /*0a70*/  MOV R8, R12 ;  /* 0x0000000c00087202 */ /* 0x000fe20000000f00 */
[----:B------:R-:W-:Y:S01]  /*0a80*/  IMAD.MOV.U32 R9, RZ, RZ, R13 ;  /* 0x000000ffff097224 */ /* 0x000fe200078e000d */
[----:B------:R-:W-:Y:S01]  /*0a90*/  MOV R6, 0xad0 ;  /* 0x00000ad000067802 */ /* 0x000fe20000000f00 */
[----:B------:R-:W-:Y:S02]  /*0aa0*/  IMAD.MOV.U32 R10, RZ, RZ, R16 ;  /* 0x000000ffff0a7224 */ /* 0x000fe400078e0010 */
[----:B------:R-:W-:-:S07]  /*0ab0*/  IMAD.MOV.U32 R11, RZ, RZ, R17 ;  /* 0x000000ffff0b7224 */ /* 0x000fce00078e0011 */
[----:B-----5:R-:W-:Y:S05]  /*0ac0*/  CALL.REL.NOINC `($__internal_0_$__cuda_sm20_div_rn_f64_full) ;  /* 0x0000000000847944 */ /* 0x020fea0003c00000 */
[----:B------:R-:W-:Y:S02]  /*0ad0*/  IMAD.MOV.U32 R6, RZ, RZ, R26 ;  /* 0x000000ffff067224 */ /* 0x000fe400078e001a */
[----:B------:R-:W-:-:S07]  /*0ae0*/  IMAD.MOV.U32 R7, RZ, RZ, R27 ;  /* 0x000000ffff077224 */ /* 0x000fce00078e001b */
.L_x_5:
[----:B------:R-:W-:Y:S05]  /*0af0*/  BSYNC.RECONVERGENT B0 ;  /* 0x0000000000007941 */ /* 0x000fea0003800200 */
.L_x_4:
[----:B-----5:R-:W-:-:S07]  /*0b00*/  DADD R6, R4, -R6 ;  /* 0x0000000004067229 */ /* 0x020fce0000000806 */
[----:B------:R0:W-:Y:S04]  /*0b10*/  STG.E.64 desc[UR4][R14.64], R6 ;  /* 0x000000060e007986 */ /* 0x0001e8000c101b04 */
[----:B------:R1:W5:Y:S01]  /*0b20*/  LDG.E.64 R4, desc[UR4][R2.64] ;  /* 0x0000000402047981 */ /* 0x000362000c1e1b00 */
[----:B------:R-:W2:Y:S01]  /*0b30*/  MUFU.RCP64H R9, R17 ;  /* 0x0000001100097308 */ /* 0x000ea20000001800 */
[----:B------:R-:W-:Y:S01]  /*0b40*/  MOV R8, 0x1 ;  /* 0x0000000100087802 */ /* 0x000fe20000000f00 */
[----:B------:R-:W-:Y:S01]  /*0b50*/  BSSY.RECONVERGENT B0, `(.L_x_6) ;  /* 0x0000015000007945 */ /* 0x000fe20003800200 */
[----:B------:R-:W-:-:S04]  /*0b60*/  FSETP.GEU.AND P1, PT, |R19|, 6.5827683646048100446e-37, PT ;  /* 0x036000001300780b */ /* 0x000fc80003f2e200 */
[----:B--2---:R-:W-:-:S08]  /*0b70*/  DFMA R10, -R16, R8, 1 ;  /* 0x3ff00000100a742b */ /* 0x004fd00000000108 */
[----:B------:R-:W-:-:S08]  /*0b80*/  DFMA R10, R10, R10, R10 ;  /* 0x0000000a0a0a722b */ /* 0x000fd0000000000a */
[----:B------:R-:W-:-:S08]  /*0b90*/  DFMA R10, R8, R10, R8 ;  /* 0x0000000a080a722b */ /* 0x000fd00000000008 */
[----:B------:R-:W-:-:S08]  /*0ba0*/  DFMA R8, -R16, R10, 1 ;  /* 0x3ff000001008742b */ /* 0x000fd0000000010a */
[----:B------:R-:W-:-:S08]  /*0bb0*/  DFMA R12, R10, R8, R10 ;  /* 0x000000080a0c722b */ /* 0x000fd0000000000a */
[----:B------:R-:W-:-:S08]  /*0bc0*/  DMUL R8, R18, R12 ;  /* 0x0000000c12087228 */ /* 0x000fd00000000000 */
[----:B------:R-:W-:-:S08]  /*0bd0*/  DFMA R10, -R16, R8, R18 ;  /* 0x00000008100a722b */ /* 0x000fd00000000112 */
[----:B0-----:R-:W-:-:S10]  /*0be0*/  DFMA R6, R12, R10, R8 ;  /* 0x0000000a0c06722b */ /* 0x001fd40000000008 */
[----:B------:R-:W-:-:S05]  /*0bf0*/  FFMA R0, RZ, R17, R7 ;  /* 0x00000011ff007223 */ /* 0x000fca0000000007 */
[----:B------:R-:W-:-:S13]  /*0c00*/  FSETP.GT.AND P0, PT, |R0|, 1.469367938527859385e-39, PT ;  /* 0x001000000000780b */ /* 0x000fda0003f04200 */
[----:B-1----:R-:W-:Y:S05]  /*0c10*/  @P0 BRA P1, `(.L_x_7) ;  /* 0x0000000000200947 */ /* 0x002fea0000800000 */
[----:B------:R-:W-:Y:S01]  /*0c20*/  IMAD.MOV.U32 R8, RZ, RZ, R18 ;  /* 0x000000ffff087224 */ /* 0x000fe200078e0012 */
[----:B------:R-:W-:Y:S01]  /*0c30*/  MOV R6, 0xc80 ;  /* 0x00000c8000067802 */ /* 0x000fe20000000f00 */
[----:B------:R-:W-:Y:S02]  /*0c40*/  IMAD.MOV.U32 R9, RZ, RZ, R19 ;  /* 0x000000ffff097224 */ /* 0x000fe400078e0013 */
[----:B------:R-:W-:Y:S02]  /*0c50*/  IMAD.MOV.U32 R10, RZ, RZ, R16 ;  /* 0x000000ffff0a7224 */ /* 0x000fe400078e0010 */
[----:B------:R-:W-:-:S07]  /*0c60*/  IMAD.MOV.U32 R11, RZ, RZ, R17 ;  /* 0x000000ffff0b7224 */ /* 0x000fce00078e0011 */
[----:B-----5:R-:W-:Y:S05]  /*0c70*/  CALL.REL.NOINC `($__internal_0_$__cuda_sm20_div_rn_f64_full) ;  /* 0x0000000000187944 */ /* 0x020fea0003c00000 */
[----:B------:R-:W-:Y:S01]  /*0c80*/  MOV R6, R26 ;  /* 0x0000001a00067202 */ /* 0x000fe20000000f00 */
[----:B------:R-:W-:-:S07]  /*0c90*/  IMAD.MOV.U32 R7, RZ, RZ, R27 ;  /* 0x000000ffff077224 */ /* 0x000fce00078e001b */
.L_x_7:
[----:B------:R-:W-:Y:S05]  /*0ca0*/  BSYNC.RECONVERGENT B0 ;  /* 0x0000000000007941 */ /* 0x000fea0003800200 */
.L_x_6:
[----:B-----5:R-:W-:-:S07]  /*0cb0*/  DADD R4, R4, -R6 ;  /* 0x0000000004047229 */ /* 0x020fce0000000806 */
[----:B------:R-:W-:Y:S01]  /*0cc0*/  STG.E.64 desc[UR4][R2.64], R4 ;  /* 0x0000000402007986 */ /* 0x000fe2000c101b04 */
[----:B------:R-:W-:Y:S05]  /*0cd0*/  EXIT ;  /* 0x000000000000794d */ /* 0x000fea0003800000 */
        .weak           $__internal_0_$__cuda_sm20_div_rn_f64_full
        .type           $__internal_0_$__cuda_sm20_div_rn_f64_full,@function
        .size           $__internal_0_$__cuda_sm20_div_rn_f64_full,(.L_x_14 - $__internal_0_$__cuda_sm20_div_rn_f64_full)
$__internal_0_$__cuda_sm20_div_rn_f64_full:
[C---:B------:R-:W-:Y:S01]  /*0ce0*/  FSETP.GEU.AND P0, PT, |R11|.reuse, 1.469367938527859385e-39, PT ;  /* 0x001000000b00780b */ /* 0x040fe20003f0e200 */
[----:B------:R-:W-:Y:S01]  /*0cf0*/  IMAD.MOV.U32 R26, RZ, RZ, 0x1 ;  /* 0x00000001ff1a7424 */ /* 0x000fe200078e00ff */
[----:B------:R-:W-:Y:S01]  /*0d00*/  LOP3.LUT R12, R11, 0x800fffff, RZ, 0xc0, !PT ;  /* 0x800fffff0b0c7812 */ /* 0x000fe200078ec0ff */
[----:B------:R-:W-:Y:S01]  /*0d10*/  IMAD.MOV.U32 R32, RZ, RZ, 0x1ca00000 ;  /* 0x1ca00000ff207424 */ /* 0x000fe200078e00ff */
[C---:B------:R-:W-:Y:S01]  /*0d20*/  FSETP.GEU.AND P2, PT, |R9|.reuse, 1.469367938527859385e-39, PT ;  /* 0x001000000900780b */ /* 0x040fe20003f4e200 */
[----:B------:R-:W-:Y:S01]  /*0d30*/  BSSY.RECONVERGENT B1, `(.L_x_8) ;  /* 0x0000052000017945 */ /* 0x000fe20003800200 */
[----:B------:R-:W-:Y:S01]  /*0d40*/  LOP3.LUT R13, R12, 0x3ff00000, RZ, 0xfc, !PT ;  /* 0x3ff000000c0d7812 */ /* 0x000fe200078efcff */
[----:B------:R-:W-:Y:S01]  /*0d50*/  IMAD.MOV.U32 R12, RZ, RZ, R10 ;  /* 0x000000ffff0c7224 */ /* 0x000fe200078e000a */
[----:B------:R-:W-:Y:S02]  /*0d60*/  LOP3.LUT R7, R9, 0x7ff00000, RZ, 0xc0, !PT ;  /* 0x7ff0000009077812 */ /* 0x000fe400078ec0ff */
[----:B------:R-:W-:-:S03]  /*0d70*/  LOP3.LUT R34, R11, 0x7ff00000, RZ, 0xc0, !PT ;  /* 0x7ff000000b227812 */ /* 0x000fc600078ec0ff */
[----:B------:R-:W-:Y:S01]  /*0d80*/  @!P0 DMUL R12, R10, 8.98846567431157953865e+307 ;  /* 0x7fe000000a0c8828 */ /* 0x000fe20000000000 */
[----:B------:R-:W-:Y:S01]  /*0d90*/  ISETP.GE.U32.AND P1, PT, R7, R34, PT ;  /* 0x000000220700720c */ /* 0x000fe20003f26070 */
[----:B------:R-:W-:Y:S02]  /*0da0*/  IMAD.MOV.U32 R33, RZ, RZ, R7 ;  /* 0x000000ffff217224 */ /* 0x000fe400078e0007 */
[----:B------:R-:W-:Y:S01]  /*0db0*/  @!P2 LOP3.LUT R24, R11, 0x7ff00000, RZ, 0xc0, !PT ;  /* 0x7ff000000b18a812 */ /* 0x000fe200078ec0ff */
[----:B------:R-:W-:Y:S01]  /*0dc0*/  @!P2 IMAD.MOV.U32 R30, RZ, RZ, RZ ;  /* 0x000000ffff1ea224 */ /* 0x000fe200078e00ff */
[----:B------:R-:W0:Y:S01]  /*0dd0*/  MUFU.RCP64H R27, R13 ;  /* 0x0000000d001b7308 */ /* 0x000e220000001800 */
[----:B------:R-:W-:Y:S02]  /*0de0*/  SEL R25, R32, 0x63400000, !P1 ;  /* 0x6340000020197807 */ /* 0x000fe40004800000 */
[----:B------:R-:W-:Y:S02]  /*0df0*/  @!P2 ISETP.GE.U32.AND P3, PT, R7, R24, PT ;  /* 0x000000180700a20c */ /* 0x000fe40003f66070 */
[----:B------:R-:W-:-:S02]  /*0e00*/  LOP3.LUT R25, R25, 0x800fffff, R9, 0xf8, !PT ;  /* 0x800fffff19197812 */ /* 0x000fc400078ef809 */
[----:B------:R-:W-:Y:S01]  /*0e10*/  @!P0 LOP3.LUT R34, R13, 0x7ff00000, RZ, 0xc0, !PT ;  /* 0x7ff000000d228812 */ /* 0x000fe200078ec0ff */
[----:B0-----:R-:W-:-:S08]  /*0e20*/  DFMA R28, R26, -R12, 1 ;  /* 0x3ff000001a1c742b */ /* 0x001fd0000000080c */
[----:B------:R-:W-:-:S08]  /*0e30*/  DFMA R28, R28, R28, R28 ;  /* 0x0000001c1c1c722b */ /* 0x000fd0000000001c */
[----:B------:R-:W-:Y:S01]  /*0e40*/  DFMA R28, R26, R28, R26 ;  /* 0x0000001c1a1c722b */ /* 0x000fe2000000001a */
[----:B------:R-:W-:-:S04]  /*0e50*/  @!P2 SEL R27, R32, 0x63400000, !P3 ;  /* 0x63400000201ba807 */ /* 0x000fc80005800000 */
[----:B------:R-:W-:-:S03]  /*0e60*/  @!P2 LOP3.LUT R24, R27, 0x80000000, R9, 0xf8, !PT ;  /* 0x800000001b18a812 */ /* 0x000fc600078ef809 */
[----:B------:R-:W-:Y:S01]  /*0e70*/  DFMA R26, R28, -R12, 1 ;  /* 0x3ff000001c1a742b */ /* 0x000fe2000000080c */
[----:B------:R-:W-:Y:S02]  /*0e80*/  @!P2 LOP3.LUT R31, R24, 0x100000, RZ, 0xfc, !PT ;  /* 0x00100000181fa812 */ /* 0x000fe400078efcff */
[----:B------:R-:W-:-:S05]  /*0e90*/  MOV R24, R8 ;  /* 0x0000000800187202 */ /* 0x000fca0000000f00 */
[----:B------:R-:W-:Y:S02]  /*0ea0*/  DFMA R26, R28, R26, R28 ;  /* 0x0000001a1c1a722b */ /* 0x000fe4000000001c */
[----:B------:R-:W-:-:S08]  /*0eb0*/  @!P2 DFMA R24, R24, 2, -R30 ;  /* 0x400000001818a82b */ /* 0x000fd0000000081e */
[----:B------:R-:W-:Y:S02]  /*0ec0*/  DMUL R28, R26, R24 ;  /* 0x000000181a1c7228 */ /* 0x000fe40000000000 */
[----:B------:R-:W-:-:S05]  /*0ed0*/  @!P2 LOP3.LUT R33, R25, 0x7ff00000, RZ, 0xc0, !PT ;  /* 0x7ff000001921a812 */ /* 0x000fca00078ec0ff */
[----:B------:R-:W-:Y:S01]  /*0ee0*/  VIADD R35, R33, 0xffffffff ;  /* 0xffffffff21237836 */ /* 0x000fe20000000000 */
[----:B------:R-:W-:-:S04]  /*0ef0*/  DFMA R30, R28, -R12, R24 ;  /* 0x8000000c1c1e722b */ /* 0x000fc80000000018 */
[----:B------:R-:W-:Y:S01]  /*0f00*/  ISETP.GT.U32.AND P0, PT, R35, 0x7feffffe, PT ;  /* 0x7feffffe2300780c */ /* 0x000fe20003f04070 */
[----:B------:R-:W-:-:S03]  /*0f10*/  VIADD R35, R34, 0xffffffff ;  /* 0xffffffff22237836 */ /* 0x000fc60000000000 */
[----:B------:R-:W-:Y:S02]  /*0f20*/  DFMA R30, R26, R30, R28 ;  /* 0x0000001e1a1e722b */ /* 0x000fe4000000001c */
[----:B------:R-:W-:-:S13]  /*0f30*/  ISETP.GT.U32.OR P0, PT, R35, 0x7feffffe, P0 ;  /* 0x7feffffe2300780c */ /* 0x000fda0000704470 */
[----:B------:R-:W-:Y:S05]  /*0f40*/  @P0 BRA `(.L_x_9) ;  /* 0x00000000006c0947 */ /* 0x000fea0003800000 */
[----:B------:R-:W-:Y:S01]  /*0f50*/  LOP3.LUT R8, R11, 0x7ff00000, RZ, 0xc0, !PT ;  /* 0x7ff000000b087812 */ /* 0x000fe200078ec0ff */
[----:B------:R-:W-:-:S03]  /*0f60*/  IMAD.MOV.U32 R28, RZ, RZ, RZ ;  /* 0x000000ffff1c7224 */ /* 0x000fc600078e00ff */
[CC--:B------:R-:W-:Y:S02]  /*0f70*/  VIADDMNMX R9, R7.reuse, -R8.reuse, 0xb9600000, !PT ;  /* 0xb960000007097446 */ /* 0x0c0fe40007800908 */
[----:B------:R-:W-:Y:S02]  /*0f80*/  ISETP.GE.U32.AND P0, PT, R7, R8, PT ;  /* 0x000000080700720c */ /* 0x000fe40003f06070 */
[----:B------:R-:W-:Y:S02]  /*0f90*/  VIMNMX R9, PT, PT, R9, 0x46a00000, PT ;  /* 0x46a0000009097848 */ /* 0x000fe40003fe0100 */
[----:B------:R-:W-:-:S04]  /*0fa0*/  SEL R32, R32, 0x63400000, !P0 ;  /* 0x6340000020207807 */ /* 0x000fc80004000000 */
[----:B------:R-:W-:-:S05]  /*0fb0*/  IADD3 R9, PT, PT, -R32, R9, RZ ;  /* 0x0000000920097210 */ /* 0x000fca0007ffe1ff */
[----:B------:R-:W-:-:S06]  /*0fc0*/  VIADD R29, R9, 0x7fe00000 ;  /* 0x7fe00000091d7836 */ /* 0x000fcc0000000000 */
[----:B------:R-:W-:-:S10]  /*0fd0*/  DMUL R26, R30, R28 ;  /* 0x0000001c1e1a7228 */ /* 0x000fd40000000000 */
[----:B------:R-:W-:-:S13]  /*0fe0*/  FSETP.GTU.AND P0, PT, |R27|, 1.469367938527859385e-39, PT ;  /* 0x001000001b00780b */ /* 0x000fda0003f0c200 */
[----:B------:R-:W-:Y:S05]  /*0ff0*/  @P0 BRA `(.L_x_10) ;  /* 0x0000000000940947 */ /* 0x000fea0003800000 */
[----:B------:R-:W-:Y:S01]  /*1000*/  DFMA R12, R30, -R12, R24 ;  /* 0x8000000c1e0c722b */ /* 0x000fe20000000018 */
[----:B------:R-:W-:-:S09]  /*1010*/  IMAD.MOV.U32 R28, RZ, RZ, RZ ;  /* 0x000000ffff1c7224 */ /* 0x000fd200078e00ff */
[C---:B------:R-:W-:Y:S02]  /*1020*/  FSETP.NEU.AND P0, PT, R13.reuse, RZ, PT ;  /* 0x000000ff0d00720b */ /* 0x040fe40003f0d000 */
[----:B------:R-:W-:-:S04]  /*1030*/  LOP3.LUT R11, R13, 0x80000000, R11, 0x48, !PT ;  /* 0x800000000d0b7812 */ /* 0x000fc800078e480b */
[----:B------:R-:W-:-:S07]  /*1040*/  LOP3.LUT R29, R11, R29, RZ, 0xfc, !PT ;  /* 0x0000001d0b1d7212 */ /* 0x000fce00078efcff */
[----:B------:R-:W-:Y:S05]  /*1050*/  @!P0 BRA `(.L_x_10) ;  /* 0x00000000007c8947 */ /* 0x000fea0003800000 */
[----:B------:R-:W-:Y:S01]  /*1060*/  IMAD.MOV R13, RZ, RZ, -R9 ;  /* 0x000000ffff0d7224 */ /* 0x000fe200078e0a09 */
[----:B------:R-:W-:Y:S01]  /*1070*/  MOV R12, RZ ;  /* 0x000000ff000c7202 */ /* 0x000fe20000000f00 */
[----:B------:R-:W-:Y:S01]  /*1080*/  DMUL.RP R28, R30, R28 ;  /* 0x0000001c1e1c7228 */ /* 0x000fe20000008000 */
[----:B------:R-:W-:-:S04]  /*1090*/  IADD3 R9, PT, PT, -R9, -0x43300000, RZ ;  /* 0xbcd0000009097810 */ /* 0x000fc80007ffe1ff */
[----:B------:R-:W-:-:S05]  /*10a0*/  DFMA R12, R26, -R12, R30 ;  /* 0x8000000c1a0c722b */ /* 0x000fca000000001e */
[----:B------:R-:W-:-:S05]  /*10b0*/  LOP3.LUT R11, R29, R11, RZ, 0x3c, !PT ;  /* 0x0000000b1d0b7212 */ /* 0x000fca00078e3cff */
[----:B------:R-:W-:-:S04]  /*10c0*/  FSETP.NEU.AND P0, PT, |R13|, R9, PT ;  /* 0x000000090d00720b */ /* 0x000fc80003f0d200 */
[----:B------:R-:W-:Y:S02]  /*10d0*/  FSEL R26, R28, R26, !P0 ;  /* 0x0000001a1c1a7208 */ /* 0x000fe40004000000 */
[----:B------:R-:W-:Y:S01]  /*10e0*/  FSEL R27, R11, R27, !P0 ;  /* 0x0000001b0b1b7208 */ /* 0x000fe20004000000 */
[----:B------:R-:W-:Y:S06]  /*10f0*/  BRA `(.L_x_10) ;  /* 0x0000000000547947 */ /* 0x000fec0003800000 */
.L_x_9:
[----:B------:R-:W-:-:S14]  /*1100*/  DSETP.NAN.AND P0, PT, R8, R8, PT ;  /* 0x000000080800722a */ /* 0x000fdc0003f08000 */
[----:B------:R-:W-:Y:S05]  /*1110*/  @P0 BRA `(.L_x_11) ;  /* 0x0000000000440947 */ /* 0x000fea0003800000 */
[----:B------:R-:W-:-:S14]  /*1120*/  DSETP.NAN.AND P0, PT, R10, R10, PT ;  /* 0x0000000a0a00722a */ /* 0x000fdc0003f08000 */
[----:B------:R-:W-:Y:S05]  /*1130*/  @P0 BRA `(.L_x_12) ;  /* 0x0000000000300947 */ /* 0x000fea0003800000 */
[----:B------:R-:W-:Y:S01]  /*1140*/  ISETP.NE.AND P0, PT, R33, R34, PT ;  /* 0x000000222100720c */ /* 0x000fe20003f05270 */
[----:B------:R-:W-:Y:S02]  /*1150*/  IMAD.MOV.U32 R26, RZ, RZ, 0x0 ;  /* 0x00000000ff1a7424 */ /* 0x000fe400078e00ff */
[----:B------:R-:W-:-:S10]  /*1160*/  IMAD.MOV.U32 R27, RZ, RZ, -0x80000 ;  /* 0xfff80000ff1b7424 */ /* 0x000fd400078e00ff */
[----:B------:R-:W-:Y:S05]  /*1170*/  @!P0 BRA `(.L_x_10) ;  /* 0x0000000000348947 */ /* 0x000fea0003800000 */
[----:B------:R-:W-:Y:S02]  /*1180*/  ISETP.NE.AND P0, PT, R33, 0x7ff00000, PT ;  /* 0x7ff000002100780c */ /* 0x000fe40003f05270 */
[----:B------:R-:W-:Y:S02]  /*1190*/  LOP3.LUT R27, R9, 0x80000000, R11, 0x48, !PT ;  /* 0x80000000091b7812 */ /* 0x000fe400078e480b */
[----:B------:R-:W-:-:S13]  /*11a0*/  ISETP.EQ.OR P0, PT, R34, RZ, !P0 ;  /* 0x000000ff2200720c */ /* 0x000fda0004702670 */
[----:B------:R-:W-:Y:S01]  /*11b0*/  @P0 LOP3.LUT R7, R27, 0x7ff00000, RZ, 0xfc, !PT ;  /* 0x7ff000001b070812 */ /* 0x000fe200078efcff */
[----:B------:R-:W-:Y:S02]  /*11c0*/  @!P0 IMAD.MOV.U32 R26, RZ, RZ, RZ ;  /* 0x000000ffff1a8224 */ /* 0x000fe400078e00ff */
[----:B------:R-:W-:Y:S01]  /*11d0*/  @P0 IMAD.MOV.U32 R26, RZ, RZ, RZ ;  /* 0x000000ffff1a0224 */ /* 0x000fe200078e00ff */
[----:B------:R-:W-:Y:S01]  /*11e0*/  @P0 MOV R27, R7 ;  /* 0x00000007001b0202 */ /* 0x000fe20000000f00 */
[----:B------:R-:W-:Y:S06]  /*11f0*/  BRA `(.L_x_10) ;  /* 0x0000000000147947 */ /* 0x000fec0003800000 */
.L_x_12:
[----:B------:R-:W-:Y:S01]  /*1200*/  LOP3.LUT R27, R11, 0x80000, RZ, 0xfc, !PT ;  /* 0x000800000b1b7812 */ /* 0x000fe200078efcff */
[----:B------:R-:W-:Y:S01]  /*1210*/  IMAD.MOV.U32 R26, RZ, RZ, R10 ;  /* 0x000000ffff1a7224 */ /* 0x000fe200078e000a */
[----:B------:R-:W-:Y:S06]  /*1220*/  BRA `(.L_x_10) ;  /* 0x0000000000087947 */ /* 0x000fec0003800000 */
.L_x_11:
[----:B------:R-:W-:Y:S01]  /*1230*/  LOP3.LUT R27, R9, 0x80000, RZ, 0xfc, !PT ;  /* 0x00080000091b7812 */ /* 0x000fe200078efcff */
[----:B------:R-:W-:-:S07]  /*1240*/  IMAD.MOV.U32 R26, RZ, RZ, R8 ;  /* 0x000000ffff1a7224 */ /* 0x000fce00078e0008 */
.L_x_10:
[----:B------:R-:W-:Y:S05]  /*1250*/  BSYNC.RECONVERGENT B1 ;  /* 0x0000000000017941 */ /* 0x000fea0003800200 */
.L_x_8:
[----:B------:R-:W-:-:S04]  /*1260*/  IMAD.MOV.U32 R7, RZ, RZ, 0x0 ;  /* 0x00000000ff077424 */ /* 0x000fc800078e00ff */
[----:B------:R-:W-:Y:S05]  /*1270*/  RET.REL.NODEC R6 `(_Z10gravity_wbidPdS_S_S_S_S_S_S_S_S_S_) ;  /* 0xffffffec06607950 */ /* 0x000fea0003c3ffff */
.L_x_13:
[----:B------:R-:W-:-:S00]  /*1280*/  BRA `(.L_x_13) ;  /* 0xfffffffc00fc7947 */ /* 0x000fc0000383ffff */
[----:B------:R-:W-:-:S00]  /*1290*/  NOP ;  /* 0x0000000000007918 */ /* 0x000fc00000000000 */
        /* <DEDUP_REMOVED lines=14> */
.L_x_14:


//--------------------- .nv.shared.reserved.0     --------------------------
	.section	.nv.shared.reserved.0,"aw",@nobits
	.weak		__nv_reservedSMEM_offset_0_alias
	.size		__nv_reservedSMEM_offset_0_alias, 0, 64
	.other		__nv_reservedSMEM_offset_0_alias,@"STO_CUDA_RESERVED_SHARED STV_DEFAULT"
__nv_reservedSMEM_offset_0_alias:
	.zero		0
	.zero		64


//--------------------- .nv.constant0._Z10gravity_wbidPdS_S_S_S_S_S_S_S_S_S_ --------------------------
	.section	.nv.constant0._Z10gravity_wbidPdS_S_S_S_S_S_S_S_S_S_,"a",@progbits
	.sectionflags	@""
	.align	4
.nv.constant0._Z10gravity_wbidPdS_S_S_S_S_S_S_S_S_S_:
	.zero		1000


//--------------------- SYMBOLS --------------------------

	.type		.nv.reservedSmem.offset0,@object
	.size		.nv.reservedSmem.offset0,0x4
